	.headerflags	@"EF_CUDA_TEXMODE_UNIFIED EF_CUDA_64BIT_ADDRESS EF_CUDA_ACCELERATORS EF_CUDA_SM90 EF_CUDA_VIRTUAL_SM(EF_CUDA_SM90)"
	.elftype	@"ET_EXEC"


//--------------------- .nv.info                  --------------------------
	.section	.nv.info,"",@"SHT_CUDA_INFO"
	.align	4


	//----- nvinfo : EIATTR_REGCOUNT
	.align		4
        /*0000*/ 	.byte	0x04, 0x2f
        /*0002*/ 	.short	(.L_3 - .L_2)
	.align		4
.L_2:
        /*0004*/ 	.word	index@(triton_poi_fused__native_batch_norm_legit_no_training_mul_sigmoid_12)
        /*0008*/ 	.word	0x00000028


	//----- nvinfo : EIATTR_MIN_STACK_SIZE
	.align		4
.L_3:
        /*000c*/ 	.byte	0x04, 0x12
        /*000e*/ 	.short	(.L_5 - .L_4)
	.align		4
.L_4:
        /*0010*/ 	.word	index@(triton_poi_fused__native_batch_norm_legit_no_training_mul_sigmoid_12)
        /*0014*/ 	.word	0x00000000


	//----- nvinfo : EIATTR_FRAME_SIZE
	.align		4
.L_5:
        /*0018*/ 	.byte	0x04, 0x11
        /*001a*/ 	.short	(.L_7 - .L_6)
	.align		4
.L_6:
        /*001c*/ 	.word	index@(triton_poi_fused__native_batch_norm_legit_no_training_mul_sigmoid_12)
        /*0020*/ 	.word	0x00000000


	//----- nvinfo : EIATTR_MIN_STACK_SIZE
	.align		4
.L_7:
        /*0024*/ 	.byte	0x04, 0x12
        /*0026*/ 	.short	(.L_9 - .L_8)
	.align		4
.L_8:
        /*0028*/ 	.word	index@(triton_poi_fused__native_batch_norm_legit_no_training_mul_sigmoid_12)
        /*002c*/ 	.word	0x00000000
.L_9:


//--------------------- .nv.info.triton_poi_fused__native_batch_norm_legit_no_training_mul_sigmoid_12 --------------------------
	.section	.nv.info.triton_poi_fused__native_batch_norm_legit_no_training_mul_sigmoid_12,"",@"SHT_CUDA_INFO"
	.sectionflags	@""
	.align	4


	//----- nvinfo : EIATTR_CUDA_API_VERSION
	.align		4
        /*0000*/ 	.byte	0x04, 0x37
        /*0002*/ 	.short	(.L_11 - .L_10)
.L_10:
        /*0004*/ 	.word	0x0000007c


	//----- nvinfo : EIATTR_KPARAM_INFO
	.align		4
.L_11:
        /*0008*/ 	.byte	0x04, 0x17
        /*000a*/ 	.short	(.L_13 - .L_12)
.L_12:
        /*000c*/ 	.word	0x00000000
        /*0010*/ 	.short	0x0007
        /*0012*/ 	.short	0x0034
        /*0014*/ 	.byte	0x00, 0xf0, 0x11, 0x00


	//----- nvinfo : EIATTR_KPARAM_INFO
	.align		4
.L_13:
        /*0018*/ 	.byte	0x04, 0x17
        /*001a*/ 	.short	(.L_15 - .L_14)
.L_14:
        /*001c*/ 	.word	0x00000000
        /*0020*/ 	.short	0x0006
        /*0022*/ 	.short	0x0030
        /*0024*/ 	.byte	0x00, 0xf0, 0x11, 0x00


	//----- nvinfo : EIATTR_KPARAM_INFO
	.align		4
.L_15:
        /*0028*/ 	.byte	0x04, 0x17
        /*002a*/ 	.short	(.L_17 - .L_16)
.L_16:
        /*002c*/ 	.word	0x00000000
        /*0030*/ 	.short	0x0005
        /*0032*/ 	.short	0x0028
        /*0034*/ 	.byte	0x00, 0xf4, 0x21, 0x00


	//----- nvinfo : EIATTR_KPARAM_INFO
	.align		4
.L_17:
        /*0038*/ 	.byte	0x04, 0x17
        /*003a*/ 	.short	(.L_19 - .L_18)
.L_18:
        /*003c*/ 	.word	0x00000000
        /*0040*/ 	.short	0x0004
        /*0042*/ 	.short	0x0020
        /*0044*/ 	.byte	0x00, 0xf4, 0x21, 0x00


	//----- nvinfo : EIATTR_KPARAM_INFO
	.align		4
.L_19:
        /*0048*/ 	.byte	0x04, 0x17
        /*004a*/ 	.short	(.L_21 - .L_20)
.L_20:
        /*004c*/ 	.word	0x00000000
        /*0050*/ 	.short	0x0003
        /*0052*/ 	.short	0x0018
        /*0054*/ 	.byte	0x00, 0xf4, 0x21, 0x00


	//----- nvinfo : EIATTR_KPARAM_INFO
	.align		4
.L_21:
        /*0058*/ 	.byte	0x04, 0x17
        /*005a*/ 	.short	(.L_23 - .L_22)
.L_22:
        /*005c*/ 	.word	0x00000000
        /*0060*/ 	.short	0x0002
        /*0062*/ 	.short	0x0010
        /*0064*/ 	.byte	0x00, 0xf4, 0x21, 0x00


	//----- nvinfo : EIATTR_KPARAM_INFO
	.align		4
.L_23:
        /*0068*/ 	.byte	0x04, 0x17
        /*006a*/ 	.short	(.L_25 - .L_24)
.L_24:
        /*006c*/ 	.word	0x00000000
        /*0070*/ 	.short	0x0001
        /*0072*/ 	.short	0x0008
        /*0074*/ 	.byte	0x00, 0xf4, 0x21, 0x00


	//----- nvinfo : EIATTR_KPARAM_INFO
	.align		4
.L_25:
        /*0078*/ 	.byte	0x04, 0x17
        /*007a*/ 	.short	(.L_27 - .L_26)
.L_26:
        /*007c*/ 	.word	0x00000000
        /*0080*/ 	.short	0x0000
        /*0082*/ 	.short	0x0000
        /*0084*/ 	.byte	0x00, 0xf4, 0x21, 0x00


	//----- nvinfo : EIATTR_SPARSE_MMA_MASK
	.align		4
.L_27:
        /*0088*/ 	.byte	0x03, 0x50
        /*008a*/ 	.short	0x0000


	//----- nvinfo : EIATTR_MAXREG_COUNT
	.align		4
        /*008c*/ 	.byte	0x03, 0x1b
        /*008e*/ 	.short	0x00ff


	//----- nvinfo : EIATTR_EXIT_INSTR_OFFSETS
	.align		4
        /*0090*/ 	.byte	0x04, 0x1c
        /*0092*/ 	.short	(.L_29 - .L_28)


	//   ....[0]....
.L_28:
        /*0094*/ 	.word	0x00001b80


	//   ....[1]....
        /*0098*/ 	.word	0x00001bd0


	//----- nvinfo : EIATTR_REQNTID
	.align		4
.L_29:
        /*009c*/ 	.byte	0x04, 0x10
        /*009e*/ 	.short	(.L_31 - .L_30)
.L_30:
        /*00a0*/ 	.word	0x00000100
        /*00a4*/ 	.word	0x00000001
        /*00a8*/ 	.word	0x00000001


	//----- nvinfo : EIATTR_CBANK_PARAM_SIZE
	.align		4
.L_31:
        /*00ac*/ 	.byte	0x03, 0x19
        /*00ae*/ 	.short	0x0038


	//----- nvinfo : EIATTR_PARAM_CBANK
	.align		4
        /*00b0*/ 	.byte	0x04, 0x0a
        /*00b2*/ 	.short	(.L_33 - .L_32)
	.align		4
.L_32:
        /*00b4*/ 	.word	index@(.nv.constant0.triton_poi_fused__native_batch_norm_legit_no_training_mul_sigmoid_12)
        /*00b8*/ 	.short	0x0210
        /*00ba*/ 	.short	0x0038


	//----- nvinfo : EIATTR_SW_WAR
	.align		4
.L_33:
        /*00bc*/ 	.byte	0x04, 0x36
        /*00be*/ 	.short	(.L_35 - .L_34)
.L_34:
        /*00c0*/ 	.word	0x00000008
.L_35:


//--------------------- .nv.callgraph             --------------------------
	.section	.nv.callgraph,"",@"SHT_CUDA_CALLGRAPH"
	.align	4
	.sectionentsize	8
	.align		4
        /*0000*/ 	.word	0x00000000
	.align		4
        /*0004*/ 	.word	0xffffffff
	.align		4
        /*0008*/ 	.word	0x00000000
	.align		4
        /*000c*/ 	.word	0xfffffffe
	.align		4
        /*0010*/ 	.word	0x00000000
	.align		4
        /*0014*/ 	.word	0xfffffffd
	.align		4
        /*0018*/ 	.word	0x00000000
	.align		4
        /*001c*/ 	.word	0xfffffffc


//--------------------- .nv.constant4             --------------------------
	.section	.nv.constant4,"a",@progbits
	.align	8
	.align		8
.nv.constant4:
        /*0000*/ 	.dword	_$_str
	.align		8
        /*0008*/ 	.dword	_$_str_$_2


//--------------------- .text.triton_poi_fused__native_batch_norm_legit_no_training_mul_sigmoid_12 --------------------------
	.section	.text.triton_poi_fused__native_batch_norm_legit_no_training_mul_sigmoid_12,"ax",@progbits
	.sectionflags	@"SHF_BARRIERS=1"
	.align	128
        .global         triton_poi_fused__native_batch_norm_legit_no_training_mul_sigmoid_12
        .type           triton_poi_fused__native_batch_norm_legit_no_training_mul_sigmoid_12,@function
        .size           triton_poi_fused__native_batch_norm_legit_no_training_mul_sigmoid_12,(.L_x_1 - triton_poi_fused__native_batch_norm_legit_no_training_mul_sigmoid_12)
        .other          triton_poi_fused__native_batch_norm_legit_no_training_mul_sigmoid_12,@"STO_CUDA_ENTRY STV_DEFAULT"
triton_poi_fused__native_batch_norm_legit_no_training_mul_sigmoid_12:
.text.triton_poi_fused__native_batch_norm_legit_no_training_mul_sigmoid_12:
[----:B------:R-:W0:Y:S01]  /*0000*/  LDC R1, c[0x0][0x28] ;  /* 0x00000a00ff017b82 */ /* 0x000e220000000800 */
[----:B------:R-:W1:Y:S07]  /*0010*/  S2R R0, SR_TID.X ;  /* 0x0000000000007919 */ /* 0x000e6e0000002100 */
[----:B------:R-:W2:Y:S01]  /*0020*/  S2UR UR4, SR_CTAID.X ;  /* 0x00000000000479c3 */ /* 0x000ea20000002500 */
[----:B------:R-:W-:Y:S02]  /*0030*/  CS2R R28, SRZ ;  /* 0x00000000001c7805 */ /* 0x000fe4000001ff00 */
[----:B------:R-:W-:Y:S01]  /*0040*/  CS2R R30, SRZ ;  /* 0x00000000001e7805 */ /* 0x000fe2000001ff00 */
[----:B------:R-:W3:Y:S01]  /*0050*/  S2R R2, SR_CTAID.Y ;  /* 0x0000000000027919 */ /* 0x000ee20000002600 */
[----:B------:R-:W-:-:S03]  /*0060*/  ULDC.64 UR8, c[0x0][0x208] ;  /* 0x0000820000087ab9 */ /* 0x000fc60000000a00 */
[----:B------:R-:W4:Y:S08]  /*0070*/  LDC.64 R10, c[0x0][0x220] ;  /* 0x00008800ff0a7b82 */ /* 0x000f300000000a00 */
[----:B------:R-:W5:Y:S01]  /*0080*/  LDC.64 R8, c[0x0][0x218] ;  /* 0x00008600ff087b82 */ /* 0x000f620000000a00 */
[----:B--2---:R-:W-:-:S07]  /*0090*/  USHF.L.U32 UR4, UR4, 0x3, URZ ;  /* 0x0000000304047899 */ /* 0x004fce000800063f */
[----:B------:R-:W2:Y:S01]  /*00a0*/  LDC.64 R34, c[0x0][0x210] ;  /* 0x00008400ff227b82 */ /* 0x000ea20000000a00 */
[----:B-1----:R-:W-:Y:S02]  /*00b0*/  LOP3.LUT R32, R0, 0x1, RZ, 0xc0, !PT ;  /* 0x0000000100207812 */ /* 0x002fe400078ec0ff */
[----:B------:R-:W-:Y:S02]  /*00c0*/  SHF.R.U32.HI R3, RZ, 0x1, R0 ;  /* 0x00000001ff037819 */ /* 0x000fe40000011600 */
[----:B------:R-:W-:Y:S02]  /*00d0*/  LEA R32, R32, UR4, 0x2 ;  /* 0x0000000420207c11 */ /* 0x000fe4000f8e10ff */
[----:B------:R-:W-:Y:S02]  /*00e0*/  LOP3.LUT R4, R0, 0x80, RZ, 0xc0, !PT ;  /* 0x0000008000047812 */ /* 0x000fe400078ec0ff */
[C---:B------:R-:W-:Y:S01]  /*00f0*/  ISETP.GE.AND P0, PT, R32.reuse, 0x8, PT ;  /* 0x000000082000780c */ /* 0x040fe20003f06270 */
[----:B----4-:R-:W-:Y:S01]  /*0100*/  IMAD.WIDE R10, R32, 0x4, R10 ;  /* 0x00000004200a7825 */ /* 0x010fe200078e020a */
[----:B------:R-:W-:-:S02]  /*0110*/  SGXT.U32 R3, R3, 0x6 ;  /* 0x000000060303781a */ /* 0x000fc40000000000 */
[----:B------:R-:W-:-:S04]  /*0120*/  SHF.R.U32.HI R4, RZ, 0x1, R4 ;  /* 0x00000001ff047819 */ /* 0x000fc80000011604 */
[----:B------:R-:W-:Y:S02]  /*0130*/  LOP3.LUT R6, R3, R4, RZ, 0xfc, !PT ;  /* 0x0000000403067212 */ /* 0x000fe400078efcff */
[----:B---3--:R-:W-:-:S03]  /*0140*/  SHF.L.U32 R3, R2, 0x9, RZ ;  /* 0x0000000902037819 */ /* 0x008fc600000006ff */
[----:B------:R1:W3:Y:S01]  /*0150*/  @!P0 LDG.E.EL.128 R28, desc[UR8][R10.64] ;  /* 0x000000080a1c8981 */ /* 0x0002e2000c2e1d00 */
[----:B------:R-:W-:Y:S02]  /*0160*/  LOP3.LUT R13, R3, R6, RZ, 0xfc, !PT ;  /* 0x00000006030d7212 */ /* 0x000fe400078efcff */
[----:B------:R-:W-:Y:S02]  /*0170*/  CS2R R16, SRZ ;  /* 0x0000000000107805 */ /* 0x000fe4000001ff00 */
[----:B------:R-:W-:Y:S01]  /*0180*/  CS2R R18, SRZ ;  /* 0x0000000000127805 */ /* 0x000fe2000001ff00 */
[----:B-----5:R-:W-:Y:S01]  /*0190*/  IMAD.WIDE R8, R32, 0x4, R8 ;  /* 0x0000000420087825 */ /* 0x020fe200078e0208 */
[----:B------:R-:W-:Y:S02]  /*01a0*/  LEA R13, R13, R32, 0x3 ;  /* 0x000000200d0d7211 */ /* 0x000fe400078e18ff */
[----:B------:R-:W-:Y:S02]  /*01b0*/  CS2R R20, SRZ ;  /* 0x0000000000147805 */ /* 0x000fe4000001ff00 */
[----:B------:R-:W-:-:S02]  /*01c0*/  CS2R R22, SRZ ;  /* 0x0000000000167805 */ /* 0x000fc4000001ff00 */
[----:B------:R-:W-:Y:S02]  /*01d0*/  CS2R R4, SRZ ;  /* 0x0000000000047805 */ /* 0x000fe4000001ff00 */
[----:B------:R-:W-:Y:S01]  /*01e0*/  IADD3 R27, R13, 0x800, RZ ;  /* 0x000008000d1b7810 */ /* 0x000fe20007ffe0ff */
[--C-:B--2---:R-:W-:Y:S01]  /*01f0*/  IMAD.WIDE R24, R13, 0x4, R34.reuse ;  /* 0x000000040d187825 */ /* 0x104fe200078e0222 */
[----:B------:R-:W-:Y:S01]  /*0200*/  IADD3 R37, R13, 0x400, RZ ;  /* 0x000004000d257810 */ /* 0x000fe20007ffe0ff */
[----:B------:R2:W4:Y:S01]  /*0210*/  @!P0 LDG.E.EL.128 R16, desc[UR8][R8.64] ;  /* 0x0000000808108981 */ /* 0x000522000c2e1d00 */
[----:B-1----:R-:W-:Y:S01]  /*0220*/  IADD3 R11, R13, 0xc00, RZ ;  /* 0x00000c000d0b7810 */ /* 0x002fe20007ffe0ff */
[----:B------:R-:W-:Y:S01]  /*0230*/  IMAD.WIDE R26, R27, 0x4, R34 ;  /* 0x000000041b1a7825 */ /* 0x000fe200078e0222 */
[----:B------:R-:W-:Y:S02]  /*0240*/  CS2R R6, SRZ ;  /* 0x0000000000067805 */ /* 0x000fe4000001ff00 */
[----:B------:R-:W-:-:S02]  /*0250*/  CS2R R12, SRZ ;  /* 0x00000000000c7805 */ /* 0x000fc4000001ff00 */
[----:B------:R-:W-:Y:S01]  /*0260*/  CS2R R14, SRZ ;  /* 0x00000000000e7805 */ /* 0x000fe2000001ff00 */
[--C-:B------:R-:W-:Y:S01]  /*0270*/  IMAD.WIDE R36, R37, 0x4, R34.reuse ;  /* 0x0000000425247825 */ /* 0x100fe200078e0222 */
[----:B------:R-:W4:Y:S03]  /*0280*/  @!P0 LDG.E.EL.128 R20, desc[UR8][R24.64] ;  /* 0x0000000818148981 */ /* 0x000f26000c2e1d00 */
[----:B------:R-:W-:Y:S01]  /*0290*/  IMAD.WIDE R34, R11, 0x4, R34 ;  /* 0x000000040b227825 */ /* 0x000fe200078e0222 */
[----:B--2---:R-:W-:Y:S02]  /*02a0*/  CS2R R8, SRZ ;  /* 0x0000000000087805 */ /* 0x004fe4000001ff00 */
[----:B------:R-:W-:Y:S01]  /*02b0*/  CS2R R10, SRZ ;  /* 0x00000000000a7805 */ /* 0x000fe2000001ff00 */
[----:B------:R1:W2:Y:S04]  /*02c0*/  @!P0 LDG.E.EL.128 R4, desc[UR8][R26.64] ;  /* 0x000000081a048981 */ /* 0x0002a8000c2e1d00 */
[----:B------:R-:W5:Y:S04]  /*02d0*/  @!P0 LDG.E.EL.128 R12, desc[UR8][R36.64] ;  /* 0x00000008240c8981 */ /* 0x000f68000c2e1d00 */
[----:B------:R1:W5:Y:S02]  /*02e0*/  @!P0 LDG.E.EL.128 R8, desc[UR8][R34.64] ;  /* 0x0000000822088981 */ /* 0x000364000c2e1d00 */
[----:B-1----:R-:W1:Y:S01]  /*02f0*/  LDC.64 R26, c[0x0][0x228] ;  /* 0x00008a00ff1a7b82 */ /* 0x002e620000000a00 */
[----:B------:R-:W-:Y:S01]  /*0300*/  CS2R R24, SRZ ;  /* 0x0000000000187805 */ /* 0x000fe2000001ff00 */
[----:B01----:R-:W-:Y:S01]  /*0310*/  IMAD.WIDE R34, R32, 0x4, R26 ;  /* 0x0000000420227825 */ /* 0x003fe200078e021a */
[----:B------:R-:W-:-:S06]  /*0320*/  CS2R R26, SRZ ;  /* 0x00000000001a7805 */ /* 0x000fcc000001ff00 */
[----:B------:R0:W5:Y:S01]  /*0330*/  @!P0 LDG.E.EL.128 R24, desc[UR8][R34.64] ;  /* 0x0000000822188981 */ /* 0x000162000c2e1d00 */
[----:B---3--:R-:W-:-:S06]  /*0340*/  FADD R28, R28, 0.0010000000474974513054 ;  /* 0x3a83126f1c1c7421 */ /* 0x008fcc0000000000 */
[----:B------:R-:W1:Y:S01]  /*0350*/  MUFU.SQRT R28, R28 ;  /* 0x0000001c001c7308 */ /* 0x000e620000002000 */
[----:B------:R-:W-:Y:S01]  /*0360*/  FADD R31, R31, 0.0010000000474974513054 ;  /* 0x3a83126f1f1f7421 */ /* 0x000fe20000000000 */
[----:B------:R-:W-:Y:S01]  /*0370*/  FADD R30, R30, 0.0010000000474974513054 ;  /* 0x3a83126f1e1e7421 */ /* 0x000fe20000000000 */
[----:B------:R-:W-:-:S05]  /*0380*/  FADD R29, R29, 0.0010000000474974513054 ;  /* 0x3a83126f1d1d7421 */ /* 0x000fca0000000000 */
[----:B------:R-:W3:Y:S01]  /*0390*/  MUFU.SQRT R31, R31 ;  /* 0x0000001f001f7308 */ /* 0x000ee20000002000 */
[----:B----4-:R-:W-:Y:S01]  /*03a0*/  FADD R22, -R18, R22 ;  /* 0x0000001612167221 */ /* 0x010fe20000000100 */
[----:B-1----:R-:W-:-:S06]  /*03b0*/  FSETP.GT.AND P5, PT, R28, 8.50705917302346158658e+37, PT ;  /* 0x7e8000001c00780b */ /* 0x002fcc0003fa4000 */
[----:B------:R-:W1:Y:S01]  /*03c0*/  MUFU.SQRT R30, R30 ;  /* 0x0000001e001e7308 */ /* 0x000e620000002000 */
[C---:B--2---:R-:W-:Y:S01]  /*03d0*/  FADD R6, -R18.reuse, R6 ;  /* 0x0000000612067221 */ /* 0x044fe20000000100 */
[----:B-----5:R-:W-:-:S06]  /*03e0*/  FADD R14, -R18, R14 ;  /* 0x0000000e120e7221 */ /* 0x020fcc0000000100 */
[----:B------:R-:W2:Y:S01]  /*03f0*/  MUFU.SQRT R29, R29 ;  /* 0x0000001d001d7308 */ /* 0x000ea20000002000 */
[----:B------:R-:W-:Y:S01]  /*0400*/  FADD R10, -R18, R10 ;  /* 0x0000000a120a7221 */ /* 0x000fe20000000100 */
[----:B------:R-:W-:Y:S01]  /*0410*/  FADD R18, -R17, R5 ;  /* 0x0000000511127221 */ /* 0x000fe20000000100 */
[----:B------:R-:W-:Y:S01]  /*0420*/  HFMA2.MMA R5, -RZ, RZ, 1.625, 0 ;  /* 0x3e800000ff057435 */ /* 0x000fe200000001ff */
[C---:B------:R-:W-:Y:S01]  /*0430*/  FSETP.GEU.AND P1, PT, R28.reuse, 1.175494350822287508e-38, PT ;  /* 0x008000001c00780b */ /* 0x040fe20003f2e000 */
[----:B------:R-:W-:Y:S01]  /*0440*/  @P5 FMUL R28, R28, 0.25 ;  /* 0x3e8000001c1c5820 */ /* 0x000fe20000400000 */
[----:B---3--:R-:W-:Y:S02]  /*0450*/  FSETP.GT.AND P6, PT, R31, 8.50705917302346158658e+37, PT ;  /* 0x7e8000001f00780b */ /* 0x008fe40003fc4000 */
[----:B-1----:R-:W-:-:S05]  /*0460*/  FSETP.GT.AND P4, PT, R30, 8.50705917302346158658e+37, PT ;  /* 0x7e8000001e00780b */ /* 0x002fca0003f84000 */
[----:B0-----:R-:W-:Y:S02]  /*0470*/  FSEL R35, R5, 1, P5 ;  /* 0x3f80000005237808 */ /* 0x001fe40002800000 */
[----:B--2---:R-:W-:Y:S02]  /*0480*/  FSETP.GT.AND P2, PT, R29, 8.50705917302346158658e+37, PT ;  /* 0x7e8000001d00780b */ /* 0x004fe40003f44000 */
[----:B------:R-:W-:Y:S01]  /*0490*/  @!P1 FMUL R28, R28, 16777216 ;  /* 0x4b8000001c1c9820 */ /* 0x000fe20000400000 */
[----:B------:R-:W-:Y:S01]  /*04a0*/  @!P1 FMUL R35, R35, 16777216 ;  /* 0x4b80000023239820 */ /* 0x000fe20000400000 */
[----:B------:R-:W-:Y:S02]  /*04b0*/  FSETP.GEU.AND P1, PT, R31, 1.175494350822287508e-38, PT ;  /* 0x008000001f00780b */ /* 0x000fe40003f2e000 */
[C---:B------:R-:W-:Y:S02]  /*04c0*/  FSETP.GEU.AND P5, PT, R30.reuse, 1.175494350822287508e-38, PT ;  /* 0x008000001e00780b */ /* 0x040fe40003fae000 */
[----:B------:R-:W-:Y:S01]  /*04d0*/  FSETP.GEU.AND P3, PT, R29, 1.175494350822287508e-38, PT ;  /* 0x008000001d00780b */ /* 0x000fe20003f6e000 */
[----:B------:R-:W0:Y:S01]  /*04e0*/  MUFU.RCP R28, R28 ;  /* 0x0000001c001c7308 */ /* 0x000e220000001000 */
[----:B------:R-:W-:Y:S01]  /*04f0*/  @P6 FMUL R31, R31, 0.25 ;  /* 0x3e8000001f1f6820 */ /* 0x000fe20000400000 */
[C---:B------:R-:W-:Y:S01]  /*0500*/  FADD R33, -R17.reuse, R9 ;  /* 0x0000000911217221 */ /* 0x040fe20000000100 */
[----:B------:R-:W-:Y:S01]  /*0510*/  @P4 FMUL R30, R30, 0.25 ;  /* 0x3e8000001e1e4820 */ /* 0x000fe20000400000 */
[C---:B------:R-:W-:Y:S01]  /*0520*/  FADD R34, -R16.reuse, R8 ;  /* 0x0000000810227221 */ /* 0x040fe20000000100 */
[C---:B------:R-:W-:Y:S01]  /*0530*/  FADD R21, -R17.reuse, R21 ;  /* 0x0000001511157221 */ /* 0x040fe20000000100 */
[----:B------:R-:W1:Y:S01]  /*0540*/  LDC.64 R8, c[0x0][0x230] ;  /* 0x00008c00ff087b82 */ /* 0x000e620000000a00 */
[----:B------:R-:W-:Y:S01]  /*0550*/  FADD R13, -R17, R13 ;  /* 0x0000000d110d7221 */ /* 0x000fe20000000100 */
[----:B------:R-:W-:Y:S01]  /*0560*/  @P2 FMUL R29, R29, 0.25 ;  /* 0x3e8000001d1d2820 */ /* 0x000fe20000400000 */
[----:B------:R-:W-:Y:S01]  /*0570*/  @!P1 FMUL R31, R31, 16777216 ;  /* 0x4b8000001f1f9820 */ /* 0x000fe20000400000 */
[C---:B------:R-:W-:Y:S01]  /*0580*/  FADD R17, -R16.reuse, R20 ;  /* 0x0000001410117221 */ /* 0x040fe20000000100 */
[----:B------:R-:W-:Y:S01]  /*0590*/  FADD R20, -R16, R4 ;  /* 0x0000000410147221 */ /* 0x000fe20000000100 */
[----:B------:R-:W-:Y:S01]  /*05a0*/  @!P5 FMUL R30, R30, 16777216 ;  /* 0x4b8000001e1ed820 */ /* 0x000fe20000400000 */
[----:B------:R-:W-:Y:S01]  /*05b0*/  FADD R16, -R16, R12 ;  /* 0x0000000c10107221 */ /* 0x000fe20000000100 */
[----:B------:R-:W-:Y:S01]  /*05c0*/  @!P3 FMUL R29, R29, 16777216 ;  /* 0x4b8000001d1db820 */ /* 0x000fe20000400000 */
[----:B------:R-:W2:Y:S08]  /*05d0*/  MUFU.RCP R12, R31 ;  /* 0x0000001f000c7308 */ /* 0x000eb00000001000 */
[----:B------:R-:W3:Y:S08]  /*05e0*/  MUFU.RCP R37, R30 ;  /* 0x0000001e00257308 */ /* 0x000ef00000001000 */
[----:B------:R0:W4:Y:S02]  /*05f0*/  MUFU.RCP R4, R29 ;  /* 0x0000001d00047308 */ /* 0x0001240000001000 */
[----:B0-----:R-:W-:Y:S01]  /*0600*/  FMUL R29, R28, R35 ;  /* 0x000000231c1d7220 */ /* 0x001fe20000400000 */
[----:B------:R-:W-:-:S02]  /*0610*/  FSEL R35, R5, 1, P6 ;  /* 0x3f80000005237808 */ /* 0x000fc40003000000 */
[----:B------:R-:W-:-:S03]  /*0620*/  FSEL R28, R5, 1, P4 ;  /* 0x3f800000051c7808 */ /* 0x000fc60002000000 */
[----:B------:R-:W-:Y:S02]  /*0630*/  @!P1 FMUL R35, R35, 16777216 ;  /* 0x4b80000023239820 */ /* 0x000fe40000400000 */
[----:B------:R-:W-:Y:S02]  /*0640*/  @!P5 FMUL R28, R28, 16777216 ;  /* 0x4b8000001c1cd820 */ /* 0x000fe40000400000 */
[----:B--2---:R-:W-:Y:S01]  /*0650*/  FMUL R12, R12, R35 ;  /* 0x000000230c0c7220 */ /* 0x004fe20000400000 */
[-C--:B------:R-:W-:Y:S01]  /*0660*/  FMUL R35, R16, R29.reuse ;  /* 0x0000001d10237220 */ /* 0x080fe20000400000 */
[----:B---3--:R-:W-:Y:S01]  /*0670*/  FMUL R37, R37, R28 ;  /* 0x0000001c25257220 */ /* 0x008fe20000400000 */
[-C--:B------:R-:W-:Y:S01]  /*0680*/  FMUL R17, R17, R29.reuse ;  /* 0x0000001d11117220 */ /* 0x080fe20000400000 */
[-C--:B------:R-:W-:Y:S01]  /*0690*/  FMUL R20, R20, R29.reuse ;  /* 0x0000001d14147220 */ /* 0x080fe20000400000 */
[----:B------:R-:W-:Y:S01]  /*06a0*/  FMUL R16, R34, R29 ;  /* 0x0000001d22107220 */ /* 0x000fe20000400000 */
[----:B------:R-:W-:-:S02]  /*06b0*/  CS2R R28, SRZ ;  /* 0x00000000001c7805 */ /* 0x000fc4000001ff00 */
[----:B------:R-:W-:Y:S01]  /*06c0*/  CS2R R30, SRZ ;  /* 0x00000000001e7805 */ /* 0x000fe2000001ff00 */
[----:B-1----:R-:W-:-:S05]  /*06d0*/  IMAD.WIDE R8, R32, 0x4, R8 ;  /* 0x0000000420087825 */ /* 0x002fca00078e0208 */
[----:B------:R0:W2:Y:S01]  /*06e0*/  @!P0 LDG.E.EL.128 R28, desc[UR8][R8.64] ;  /* 0x00000008081c8981 */ /* 0x0000a2000c2e1d00 */
[----:B------:R-:W-:-:S05]  /*06f0*/  FSEL R36, R5, 1, P2 ;  /* 0x3f80000005247808 */ /* 0x000fca0001000000 */
[----:B------:R-:W-:Y:S01]  /*0700*/  @!P3 FMUL R36, R36, 16777216 ;  /* 0x4b8000002424b820 */ /* 0x000fe20000400000 */
[----:B------:R-:W1:Y:S03]  /*0710*/  S2R R32, SR_TID.X ;  /* 0x0000000000207919 */ /* 0x000e660000002100 */
[----:B----4-:R-:W-:Y:S01]  /*0720*/  FMUL R4, R4, R36 ;  /* 0x0000002404047220 */ /* 0x010fe20000400000 */
[----:B0-----:R-:W-:-:S03]  /*0730*/  FMUL R9, R14, R37 ;  /* 0x000000250e097220 */ /* 0x001fc60000400000 */
[-C--:B------:R-:W-:Y:S01]  /*0740*/  FMUL R34, R21, R4.reuse ;  /* 0x0000000415227220 */ /* 0x080fe20000400000 */
[----:B------:R-:W-:Y:S01]  /*0750*/  FMUL R18, R18, R4 ;  /* 0x0000000412127220 */ /* 0x000fe20000400000 */
[-C--:B------:R-:W-:Y:S01]  /*0760*/  FMUL R21, R6, R37.reuse ;  /* 0x0000002506157220 */ /* 0x080fe20000400000 */
[C---:B------:R-:W-:Y:S01]  /*0770*/  FADD R23, -R19.reuse, R23 ;  /* 0x0000001713177221 */ /* 0x040fe20000000100 */
[----:B------:R-:W-:Y:S01]  /*0780*/  FADD R7, -R19, R7 ;  /* 0x0000000713077221 */ /* 0x000fe20000000100 */
[----:B-1----:R-:W-:Y:S01]  /*0790*/  LOP3.LUT R14, R32, 0x80, RZ, 0xc0, !PT ;  /* 0x00000080200e7812 */ /* 0x002fe200078ec0ff */
[----:B------:R-:W0:Y:S01]  /*07a0*/  S2UR UR6, SR_CgaCtaId ;  /* 0x00000000000679c3 */ /* 0x000e220000008800 */
[----:B------:R-:W-:Y:S02]  /*07b0*/  UMOV UR5, 0x400 ;  /* 0x0000040000057882 */ /* 0x000fe40000000000 */
[----:B0-----:R-:W-:Y:S01]  /*07c0*/  UPRMT UR5, UR6, 0x654, UR5 ;  /* 0x0000065406057896 */ /* 0x001fe20008000005 */
[-CC-:B--2---:R-:W-:Y:S01]  /*07d0*/  FFMA R17, R17, R24.reuse, R28.reuse ;  /* 0x0000001811117223 */ /* 0x184fe2000000001c */
[-CC-:B------:R-:W-:Y:S01]  /*07e0*/  FFMA R35, R35, R24.reuse, R28.reuse ;  /* 0x0000001823237223 */ /* 0x180fe2000000001c */
[-CC-:B------:R-:W-:Y:S01]  /*07f0*/  FFMA R20, R20, R24.reuse, R28.reuse ;  /* 0x0000001814147223 */ /* 0x180fe2000000001c */
[----:B------:R-:W-:Y:S01]  /*0800*/  FFMA R16, R16, R24, R28 ;  /* 0x0000001810107223 */ /* 0x000fe2000000001c */
[-C--:B------:R-:W-:Y:S01]  /*0810*/  FMUL R24, R13, R4.reuse ;  /* 0x000000040d187220 */ /* 0x080fe20000400000 */
[----:B------:R-:W-:Y:S01]  /*0820*/  FMUL R28, R33, R4 ;  /* 0x00000004211c7220 */ /* 0x000fe20000400000 */
[----:B------:R-:W-:Y:S01]  /*0830*/  FADD R4, RZ, -R17 ;  /* 0x80000011ff047221 */ /* 0x000fe20000000000 */
[-C--:B------:R-:W-:Y:S01]  /*0840*/  FMUL R33, R22, R37.reuse ;  /* 0x0000002516217220 */ /* 0x080fe20000400000 */
[----:B------:R-:W-:-:S02]  /*0850*/  FMUL R37, R10, R37 ;  /* 0x000000250a257220 */ /* 0x000fc40000400000 */
[----:B------:R-:W-:Y:S01]  /*0860*/  FMUL R10, R4, 1.4426950216293334961 ;  /* 0x3fb8aa3b040a7820 */ /* 0x000fe20000400000 */
[-CC-:B------:R-:W-:Y:S01]  /*0870*/  FFMA R4, R18, R25.reuse, R29.reuse ;  /* 0x0000001912047223 */ /* 0x180fe2000000001d */
[----:B------:R-:W-:Y:S01]  /*0880*/  FFMA R18, R33, R26, R30 ;  /* 0x0000001a21127223 */ /* 0x000fe2000000001e */
[-CC-:B------:R-:W-:Y:S01]  /*0890*/  FFMA R13, R34, R25.reuse, R29.reuse ;  /* 0x00000019220d7223 */ /* 0x180fe2000000001d */
[-CC-:B------:R-:W-:Y:S01]  /*08a0*/  FFMA R6, R24, R25.reuse, R29.reuse ;  /* 0x0000001918067223 */ /* 0x180fe2000000001d */
[----:B------:R-:W-:Y:S01]  /*08b0*/  FMUL R22, R23, R12 ;  /* 0x0000000c17167220 */ /* 0x000fe20000400000 */
[----:B------:R-:W-:Y:S01]  /*08c0*/  FFMA R25, R28, R25, R29 ;  /* 0x000000191c197223 */ /* 0x000fe2000000001d */
[----:B------:R-:W-:Y:S02]  /*08d0*/  FADD R29, RZ, -R18 ;  /* 0x80000012ff1d7221 */ /* 0x000fe40000000000 */
[----:B------:R-:W-:Y:S02]  /*08e0*/  FFMA R22, R22, R27, R31 ;  /* 0x0000001b16167223 */ /* 0x000fe4000000001f */
[----:B------:R-:W-:-:S02]  /*08f0*/  FMUL R29, R29, 1.4426950216293334961 ;  /* 0x3fb8aa3b1d1d7820 */ /* 0x000fc40000400000 */
[----:B------:R-:W-:Y:S01]  /*0900*/  FADD R23, RZ, -R22 ;  /* 0x80000016ff177221 */ /* 0x000fe20000000000 */
[----:B------:R-:W-:Y:S02]  /*0910*/  FSETP.GEU.AND P0, PT, R10, -126, PT ;  /* 0xc2fc00000a00780b */ /* 0x000fe40003f0e000 */
[----:B------:R-:W-:Y:S01]  /*0920*/  FSETP.GEU.AND P1, PT, R29, -126, PT ;  /* 0xc2fc00001d00780b */ /* 0x000fe20003f2e000 */
[----:B------:R-:W-:Y:S01]  /*0930*/  FMUL R23, R23, 1.4426950216293334961 ;  /* 0x3fb8aa3b17177820 */ /* 0x000fe20000400000 */
[----:B------:R-:W-:Y:S01]  /*0940*/  SHF.R.U32.HI R28, RZ, 0x1, R32 ;  /* 0x00000001ff1c7819 */ /* 0x000fe20000011620 */
[----:B------:R-:W-:-:S03]  /*0950*/  FADD R24, RZ, -R13 ;  /* 0x8000000dff187221 */ /* 0x000fc60000000000 */
[----:B------:R-:W-:Y:S01]  /*0960*/  FSETP.GEU.AND P4, PT, R23, -126, PT ;  /* 0xc2fc00001700780b */ /* 0x000fe20003f8e000 */
[----:B------:R-:W-:Y:S01]  /*0970*/  FMUL R24, R24, 1.4426950216293334961 ;  /* 0x3fb8aa3b18187820 */ /* 0x000fe20000400000 */
[----:B------:R-:W-:Y:S02]  /*0980*/  SGXT.U32 R28, R28, 0x6 ;  /* 0x000000061c1c781a */ /* 0x000fe40000000000 */
[----:B------:R-:W-:Y:S01]  /*0990*/  SHF.R.U32.HI R33, RZ, 0x1, R14 ;  /* 0x00000001ff217819 */ /* 0x000fe2000001160e */
[----:B------:R-:W-:Y:S01]  /*09a0*/  @!P0 FMUL R10, R10, 0.5 ;  /* 0x3f0000000a0a8820 */ /* 0x000fe20000400000 */
[-CC-:B------:R-:W-:Y:S01]  /*09b0*/  FFMA R9, R9, R26.reuse, R30.reuse ;  /* 0x0000001a09097223 */ /* 0x180fe2000000001e */
[----:B------:R-:W-:Y:S01]  /*09c0*/  @!P1 FMUL R29, R29, 0.5 ;  /* 0x3f0000001d1d9820 */ /* 0x000fe20000400000 */
[-CC-:B------:R-:W-:Y:S01]  /*09d0*/  FFMA R8, R21, R26.reuse, R30.reuse ;  /* 0x0000001a15087223 */ /* 0x180fe2000000001e */
[----:B------:R-:W-:Y:S01]  /*09e0*/  FFMA R26, R37, R26, R30 ;  /* 0x0000001a251a7223 */ /* 0x000fe2000000001e */
[----:B------:R-:W-:Y:S01]  /*09f0*/  LOP3.LUT R14, R28, R33, RZ, 0xfc, !PT ;  /* 0x000000211c0e7212 */ /* 0x000fe200078efcff */
[----:B------:R-:W0:Y:S01]  /*0a00*/  MUFU.EX2 R21, R10 ;  /* 0x0000000a00157308 */ /* 0x000e220000000800 */
[C---:B------:R-:W-:Y:S01]  /*0a10*/  FADD R37, -R19.reuse, R15 ;  /* 0x0000000f13257221 */ /* 0x040fe20000000100 */
[----:B------:R-:W-:Y:S01]  /*0a20*/  FADD R33, -R19, R11 ;  /* 0x0000000b13217221 */ /* 0x000fe20000000100 */
[----:B------:R-:W-:Y:S01]  /*0a30*/  FSETP.GEU.AND P2, PT, R24, -126, PT ;  /* 0xc2fc00001800780b */ /* 0x000fe20003f4e000 */
[----:B------:R-:W-:-:S04]  /*0a40*/  @!P4 FMUL R23, R23, 0.5 ;  /* 0x3f0000001717c820 */ /* 0x000fc80000400000 */
[----:B------:R-:W1:Y:S01]  /*0a50*/  MUFU.EX2 R19, R29 ;  /* 0x0000001d00137308 */ /* 0x000e620000000800 */
[----:B------:R-:W-:Y:S01]  /*0a60*/  FADD R15, RZ, -R35 ;  /* 0x80000023ff0f7221 */ /* 0x000fe20000000000 */
[----:B------:R-:W-:-:S06]  /*0a70*/  FADD R28, RZ, -R6 ;  /* 0x80000006ff1c7221 */ /* 0x000fcc0000000000 */
[----:B------:R-:W2:Y:S01]  /*0a80*/  MUFU.EX2 R23, R23 ;  /* 0x0000001700177308 */ /* 0x000ea20000000800 */
[----:B------:R-:W-:Y:S01]  /*0a90*/  FMUL R15, R15, 1.4426950216293334961 ;  /* 0x3fb8aa3b0f0f7820 */ /* 0x000fe20000400000 */
[----:B------:R-:W-:Y:S01]  /*0aa0*/  @!P2 FMUL R24, R24, 0.5 ;  /* 0x3f0000001818a820 */ /* 0x000fe20000400000 */
[-C--:B------:R-:W-:Y:S01]  /*0ab0*/  FMUL R30, R7, R12.reuse ;  /* 0x0000000c071e7220 */ /* 0x080fe20000400000 */
[----:B0-----:R-:W-:Y:S01]  /*0ac0*/  @!P0 FMUL R21, R21, R21 ;  /* 0x0000001515158220 */ /* 0x001fe20000400000 */
[-C--:B------:R-:W-:Y:S01]  /*0ad0*/  FMUL R10, R37, R12.reuse ;  /* 0x0000000c250a7220 */ /* 0x080fe20000400000 */
[----:B-1----:R-:W-:Y:S02]  /*0ae0*/  @!P1 FMUL R19, R19, R19 ;  /* 0x0000001313139220 */ /* 0x002fe40000400000 */
[----:B------:R-:W0:Y:S01]  /*0af0*/  MUFU.EX2 R11, R24 ;  /* 0x00000018000b7308 */ /* 0x000e220000000800 */
[----:B------:R-:W-:Y:S01]  /*0b00*/  FSETP.GEU.AND P3, PT, R15, -126, PT ;  /* 0xc2fc00000f00780b */ /* 0x000fe20003f6e000 */
[----:B------:R-:W-:Y:S01]  /*0b10*/  FMUL R12, R33, R12 ;  /* 0x0000000c210c7220 */ /* 0x000fe20000400000 */
[----:B------:R-:W-:Y:S01]  /*0b20*/  FMUL R28, R28, 1.4426950216293334961 ;  /* 0x3fb8aa3b1c1c7820 */ /* 0x000fe20000400000 */
[-CC-:B------:R-:W-:Y:S01]  /*0b30*/  FFMA R7, R30, R27.reuse, R31.reuse ;  /* 0x0000001b1e077223 */ /* 0x180fe2000000001f */
[----:B------:R-:W-:Y:S01]  /*0b40*/  FADD R33, R21, 1 ;  /* 0x3f80000015217421 */ /* 0x000fe20000000000 */
[----:B------:R-:W-:Y:S01]  /*0b50*/  FADD R30, R19, 1 ;  /* 0x3f800000131e7421 */ /* 0x000fe20000000000 */
[-CC-:B------:R-:W-:Y:S01]  /*0b60*/  FFMA R10, R10, R27.reuse, R31.reuse ;  /* 0x0000001b0a0a7223 */ /* 0x180fe2000000001f */
[----:B------:R-:W-:Y:S01]  /*0b70*/  FSETP.GEU.AND P0, PT, R28, -126, PT ;  /* 0xc2fc00001c00780b */ /* 0x000fe20003f0e000 */
[----:B------:R-:W-:Y:S01]  /*0b80*/  FFMA R27, R12, R27, R31 ;  /* 0x0000001b0c1b7223 */ /* 0x000fe2000000001f */
[----:B------:R-:W-:Y:S01]  /*0b90*/  FSETP.GT.AND P6, PT, R33, 8.50705917302346158658e+37, PT ;  /* 0x7e8000002100780b */ /* 0x000fe20003fc4000 */
[----:B--2---:R-:W-:Y:S01]  /*0ba0*/  @!P4 FMUL R23, R23, R23 ;  /* 0x000000171717c220 */ /* 0x004fe20000400000 */
[----:B------:R-:W-:Y:S01]  /*0bb0*/  FADD R31, RZ, -R9 ;  /* 0x80000009ff1f7221 */ /* 0x000fe20000000000 */
[----:B------:R-:W-:Y:S01]  /*0bc0*/  FSETP.GT.AND P4, PT, R30, 8.50705917302346158658e+37, PT ;  /* 0x7e8000001e00780b */ /* 0x000fe20003f84000 */
[----:B------:R-:W-:-:S02]  /*0bd0*/  @!P3 FMUL R15, R15, 0.5 ;  /* 0x3f0000000f0fb820 */ /* 0x000fc40000400000 */
[----:B------:R-:W-:Y:S01]  /*0be0*/  FMUL R31, R31, 1.4426950216293334961 ;  /* 0x3fb8aa3b1f1f7820 */ /* 0x000fe20000400000 */
[----:B0-----:R-:W-:-:S04]  /*0bf0*/  @!P2 FMUL R11, R11, R11 ;  /* 0x0000000b0b0ba220 */ /* 0x001fc80000400000 */
[----:B------:R-:W-:Y:S01]  /*0c00*/  FSETP.GEU.AND P2, PT, R31, -126, PT ;  /* 0xc2fc00001f00780b */ /* 0x000fe20003f4e000 */
[----:B------:R-:W0:Y:S01]  /*0c10*/  MUFU.EX2 R15, R15 ;  /* 0x0000000f000f7308 */ /* 0x000e220000000800 */
[----:B------:R-:W-:Y:S01]  /*0c20*/  @!P0 FMUL R28, R28, 0.5 ;  /* 0x3f0000001c1c8820 */ /* 0x000fe20000400000 */
[----:B------:R-:W-:Y:S01]  /*0c30*/  FADD R29, R11, 1 ;  /* 0x3f8000000b1d7421 */ /* 0x000fe20000000000 */
[----:B------:R-:W-:Y:S01]  /*0c40*/  @P6 FMUL R33, R33, 0.25 ;  /* 0x3e80000021216820 */ /* 0x000fe20000400000 */
[----:B------:R-:W-:Y:S01]  /*0c50*/  @P4 FMUL R30, R30, 0.25 ;  /* 0x3e8000001e1e4820 */ /* 0x000fe20000400000 */
[----:B------:R-:W-:Y:S02]  /*0c60*/  LOP3.LUT R12, R32, 0x1, RZ, 0xc0, !PT ;  /* 0x00000001200c7812 */ /* 0x000fe400078ec0ff */
[----:B------:R-:W-:Y:S01]  /*0c70*/  FSETP.GT.AND P5, PT, R29, 8.50705917302346158658e+37, PT ;  /* 0x7e8000001d00780b */ /* 0x000fe20003fa4000 */
[----:B------:R1:W2:Y:S01]  /*0c80*/  MUFU.EX2 R21, R28 ;  /* 0x0000001c00157308 */ /* 0x0002a20000000800 */
[----:B------:R-:W-:-:S02]  /*0c90*/  SHF.L.U32 R37, R12, 0xb, RZ ;  /* 0x0000000b0c257819 */ /* 0x000fc400000006ff */
[----:B------:R-:W-:Y:S01]  /*0ca0*/  LEA R11, R12, UR5, 0x6 ;  /* 0x000000050c0b7c11 */ /* 0x000fe2000f8e30ff */
[----:B------:R-:W-:-:S04]  /*0cb0*/  @!P2 FMUL R31, R31, 0.5 ;  /* 0x3f0000001f1fa820 */ /* 0x000fc80000400000 */
[----:B------:R-:W3:Y:S01]  /*0cc0*/  MUFU.RCP R33, R33 ;  /* 0x0000002100217308 */ /* 0x000ee20000001000 */
[----:B------:R-:W-:Y:S02]  /*0cd0*/  LOP3.LUT R14, R14, R37, RZ, 0xfc, !PT ;  /* 0x000000250e0e7212 */ /* 0x000fe400078efcff */
[----:B------:R-:W-:-:S05]  /*0ce0*/  LEA.HI R37, R37, UR5, RZ, 0x1b ;  /* 0x0000000525257c11 */ /* 0x000fca000f8fd8ff */
[----:B------:R-:W4:Y:S01]  /*0cf0*/  MUFU.RCP R30, R30 ;  /* 0x0000001e001e7308 */ /* 0x000f220000001000 */
[C---:B------:R-:W-:Y:S01]  /*0d00*/  LEA R12, R14.reuse, R11, 0x2 ;  /* 0x0000000b0e0c7211 */ /* 0x040fe200078e10ff */
[----:B0-----:R-:W-:Y:S01]  /*0d10*/  @!P3 FMUL R15, R15, R15 ;  /* 0x0000000f0f0fb220 */ /* 0x001fe20000400000 */
[----:B------:R-:W-:Y:S01]  /*0d20*/  LEA R11, R14, R37, 0x2 ;  /* 0x000000250e0b7211 */ /* 0x000fe200078e10ff */
[----:B------:R-:W-:Y:S01]  /*0d30*/  FADD R24, R23, 1 ;  /* 0x3f80000017187421 */ /* 0x000fe20000000000 */
[----:B------:R-:W-:-:S03]  /*0d40*/  FSEL R14, R5, 1, P6 ;  /* 0x3f800000050e7808 */ /* 0x000fc60003000000 */
[----:B------:R0:W5:Y:S01]  /*0d50*/  MUFU.EX2 R19, R31 ;  /* 0x0000001f00137308 */ /* 0x0001620000000800 */
[----:B------:R-:W-:Y:S01]  /*0d60*/  FADD R23, RZ, -R10 ;  /* 0x8000000aff177221 */ /* 0x000fe20000000000 */
[----:B------:R-:W-:Y:S01]  /*0d70*/  @P5 FMUL R29, R29, 0.25 ;  /* 0x3e8000001d1d5820 */ /* 0x000fe20000400000 */
[----:B-1----:R-:W-:Y:S01]  /*0d80*/  FADD R28, R15, 1 ;  /* 0x3f8000000f1c7421 */ /* 0x002fe20000000000 */
[----:B--2---:R-:W-:Y:S01]  /*0d90*/  @!P0 FMUL R21, R21, R21 ;  /* 0x0000001515158220 */ /* 0x004fe20000400000 */
[----:B---3--:R-:W-:Y:S01]  /*0da0*/  FMUL R14, R33, R14 ;  /* 0x0000000e210e7220 */ /* 0x008fe20000400000 */
[----:B0-----:R-:W-:Y:S01]  /*0db0*/  FSEL R31, R5, 1, P4 ;  /* 0x3f800000051f7808 */ /* 0x001fe20002000000 */
[----:B------:R-:W-:Y:S01]  /*0dc0*/  FMUL R23, R23, 1.4426950216293334961 ;  /* 0x3fb8aa3b17177820 */ /* 0x000fe20000400000 */
[----:B------:R-:W0:Y:S01]  /*0dd0*/  MUFU.RCP R29, R29 ;  /* 0x0000001d001d7308 */ /* 0x000e220000001000 */
[----:B------:R-:W-:Y:S02]  /*0de0*/  FSETP.GT.AND P3, PT, R28, 8.50705917302346158658e+37, PT ;  /* 0x7e8000001c00780b */ /* 0x000fe40003f64000 */
[----:B----4-:R-:W-:Y:S01]  /*0df0*/  FMUL R33, R30, R31 ;  /* 0x0000001f1e217220 */ /* 0x010fe20000400000 */
[----:B------:R-:W-:Y:S01]  /*0e00*/  FADD R31, R21, 1 ;  /* 0x3f800000151f7421 */ /* 0x000fe20000000000 */
[----:B------:R-:W-:-:S02]  /*0e10*/  FSETP.GT.AND P1, PT, R24, 8.50705917302346158658e+37, PT ;  /* 0x7e8000001800780b */ /* 0x000fc40003f24000 */
[----:B------:R-:W-:Y:S02]  /*0e20*/  FSETP.GEU.AND P6, PT, R23, -126, PT ;  /* 0xc2fc00001700780b */ /* 0x000fe40003fce000 */
[----:B------:R-:W-:Y:S01]  /*0e30*/  FSEL R34, R5, 1, P5 ;  /* 0x3f80000005227808 */ /* 0x000fe20002800000 */
[----:B-----5:R-:W-:Y:S01]  /*0e40*/  @!P2 FMUL R19, R19, R19 ;  /* 0x000000131313a220 */ /* 0x020fe20000400000 */
[----:B------:R-:W-:Y:S01]  /*0e50*/  FSETP.GT.AND P5, PT, R31, 8.50705917302346158658e+37, PT ;  /* 0x7e8000001f00780b */ /* 0x000fe20003fa4000 */
[----:B------:R-:W-:Y:S02]  /*0e60*/  FMUL R17, R17, R14 ;  /* 0x0000000e11117220 */ /* 0x000fe40000400000 */
[----:B------:R-:W-:Y:S01]  /*0e70*/  FADD R19, R19, 1 ;  /* 0x3f80000013137421 */ /* 0x000fe20000000000 */
[----:B------:R-:W-:Y:S01]  /*0e80*/  FADD R14, RZ, -R20 ;  /* 0x80000014ff0e7221 */ /* 0x000fe20000000000 */
[----:B------:R-:W-:Y:S01]  /*0e90*/  FMUL R18, R18, R33 ;  /* 0x0000002112127220 */ /* 0x000fe20000400000 */
[----:B------:R-:W-:Y:S01]  /*0ea0*/  @P3 FMUL R28, R28, 0.25 ;  /* 0x3e8000001c1c3820 */ /* 0x000fe20000400000 */
[----:B------:R-:W-:Y:S01]  /*0eb0*/  FSEL R33, R5, 1, P3 ;  /* 0x3f80000005217808 */ /* 0x000fe20001800000 */
[----:B------:R-:W-:Y:S01]  /*0ec0*/  @P1 FMUL R24, R24, 0.25 ;  /* 0x3e80000018181820 */ /* 0x000fe20000400000 */
[----:B------:R-:W-:Y:S01]  /*0ed0*/  FSETP.GT.AND P3, PT, R19, 8.50705917302346158658e+37, PT ;  /* 0x7e8000001300780b */ /* 0x000fe20003f64000 */
[----:B0-----:R-:W-:Y:S01]  /*0ee0*/  FMUL R34, R29, R34 ;  /* 0x000000221d227220 */ /* 0x001fe20000400000 */
[----:B------:R-:W-:Y:S01]  /*0ef0*/  FMUL R29, R14, 1.4426950216293334961 ;  /* 0x3fb8aa3b0e1d7820 */ /* 0x000fe20000400000 */
[----:B------:R-:W-:Y:S01]  /*0f00*/  @!P6 FMUL R23, R23, 0.5 ;  /* 0x3f0000001717e820 */ /* 0x000fe20000400000 */
[----:B------:R-:W-:Y:S01]  /*0f10*/  FADD R30, RZ, -R4 ;  /* 0x80000004ff1e7221 */ /* 0x000fe20000000000 */
[----:B------:R-:W-:Y:S01]  /*0f20*/  @P5 FMUL R31, R31, 0.25 ;  /* 0x3e8000001f1f5820 */ /* 0x000fe20000400000 */
[----:B------:R-:W-:Y:S01]  /*0f30*/  MUFU.RCP R24, R24 ;  /* 0x0000001800187308 */ /* 0x000fe20000001000 */
[----:B------:R-:W-:Y:S01]  /*0f40*/  FSETP.GEU.AND P0, PT, R29, -126, PT ;  /* 0xc2fc00001d00780b */ /* 0x000fe20003f0e000 */
[----:B------:R-:W-:Y:S01]  /*0f50*/  FMUL R30, R30, 1.4426950216293334961 ;  /* 0x3fb8aa3b1e1e7820 */ /* 0x000fe20000400000 */
[----:B------:R-:W-:Y:S01]  /*0f60*/  FMUL R14, R13, R34 ;  /* 0x000000220d0e7220 */ /* 0x000fe20000400000 */
[----:B------:R-:W-:-:S04]  /*0f70*/  FSEL R13, R5, 1, P1 ;  /* 0x3f800000050d7808 */ /* 0x000fc80000800000 */
[----:B------:R0:W1:Y:S01]  /*0f80*/  MUFU.EX2 R15, R23 ;  /* 0x00000017000f7308 */ /* 0x0000620000000800 */
[----:B------:R-:W-:Y:S01]  /*0f90*/  FSETP.GEU.AND P1, PT, R30, -126, PT ;  /* 0xc2fc00001e00780b */ /* 0x000fe20003f2e000 */
[----:B------:R-:W-:-:S06]  /*0fa0*/  @P3 FMUL R19, R19, 0.25 ;  /* 0x3e80000013133820 */ /* 0x000fcc0000400000 */
[----:B------:R-:W2:Y:S01]  /*0fb0*/  MUFU.RCP R28, R28 ;  /* 0x0000001c001c7308 */ /* 0x000ea20000001000 */
[----:B0-----:R-:W-:-:S07]  /*0fc0*/  FADD R23, RZ, -R8 ;  /* 0x80000008ff177221 */ /* 0x001fce0000000000 */
[----:B------:R-:W0:Y:S01]  /*0fd0*/  MUFU.RCP R31, R31 ;  /* 0x0000001f001f7308 */ /* 0x000e220000001000 */
[----:B------:R-:W-:Y:S01]  /*0fe0*/  FMUL R23, R23, 1.4426950216293334961 ;  /* 0x3fb8aa3b17177820 */ /* 0x000fe20000400000 */
[----:B------:R-:W-:Y:S01]  /*0ff0*/  FSEL R34, R5, 1, P5 ;  /* 0x3f80000005227808 */ /* 0x000fe20002800000 */
[----:B------:R-:W-:Y:S01]  /*1000*/  @!P0 FMUL R29, R29, 0.5 ;  /* 0x3f0000001d1d8820 */ /* 0x000fe20000400000 */
[----:B-1----:R-:W-:Y:S02]  /*1010*/  @!P6 FMUL R15, R15, R15 ;  /* 0x0000000f0f0fe220 */ /* 0x002fe40000400000 */
[----:B------:R-:W-:Y:S02]  /*1020*/  FSETP.GEU.AND P2, PT, R23, -126, PT ;  /* 0xc2fc00001700780b */ /* 0x000fe40003f4e000 */
[----:B------:R-:W1:Y:S01]  /*1030*/  MUFU.RCP R19, R19 ;  /* 0x0000001300137308 */ /* 0x000e620000001000 */
[----:B------:R-:W-:Y:S01]  /*1040*/  FMUL R21, R24, R13 ;  /* 0x0000000d18157220 */ /* 0x000fe20000400000 */
[----:B--2---:R-:W-:Y:S01]  /*1050*/  FMUL R24, R28, R33 ;  /* 0x000000211c187220 */ /* 0x004fe20000400000 */
[----:B------:R-:W-:Y:S01]  /*1060*/  @!P1 FMUL R30, R30, 0.5 ;  /* 0x3f0000001e1e9820 */ /* 0x000fe20000400000 */
[----:B------:R-:W-:Y:S01]  /*1070*/  FADD R15, R15, 1 ;  /* 0x3f8000000f0f7421 */ /* 0x000fe20000000000 */
[----:B0-----:R-:W-:-:S03]  /*1080*/  FMUL R31, R31, R34 ;  /* 0x000000221f1f7220 */ /* 0x001fc60000400000 */
[----:B------:R0:W2:Y:S01]  /*1090*/  MUFU.EX2 R13, R29 ;  /* 0x0000001d000d7308 */ /* 0x0000a20000000800 */
[----:B------:R-:W-:Y:S01]  /*10a0*/  FMUL R35, R35, R24 ;  /* 0x0000001823237220 */ /* 0x000fe20000400000 */
[----:B------:R-:W-:Y:S01]  /*10b0*/  FMUL R24, R6, R31 ;  /* 0x0000001f06187220 */ /* 0x000fe20000400000 */
[----:B------:R-:W-:Y:S01]  /*10c0*/  FSEL R6, R5, 1, P3 ;  /* 0x3f80000005067808 */ /* 0x000fe20001800000 */
[----:B------:R-:W-:Y:S01]  /*10d0*/  FMUL R22, R22, R21 ;  /* 0x0000001516167220 */ /* 0x000fe20000400000 */
[----:B------:R-:W-:Y:S01]  /*10e0*/  FSETP.GT.AND P6, PT, R15, 8.50705917302346158658e+37, PT ;  /* 0x7e8000000f00780b */ /* 0x000fe20003fc4000 */
[----:B------:R-:W-:Y:S02]  /*10f0*/  FADD R21, RZ, -R16 ;  /* 0x80000010ff157221 */ /* 0x000fe40000000000 */
[----:B------:R-:W3:Y:S01]  /*1100*/  MUFU.EX2 R30, R30 ;  /* 0x0000001e001e7308 */ /* 0x000ee20000000800 */
[----:B------:R-:W-:Y:S01]  /*1110*/  FADD R33, RZ, -R26 ;  /* 0x8000001aff217221 */ /* 0x000fe20000000000 */
[----:B------:R-:W-:Y:S01]  /*1120*/  @!P2 FMUL R23, R23, 0.5 ;  /* 0x3f0000001717a820 */ /* 0x000fe20000400000 */
[----:B-1----:R-:W-:Y:S01]  /*1130*/  FMUL R6, R19, R6 ;  /* 0x0000000613067220 */ /* 0x002fe20000400000 */
[----:B0-----:R-:W-:Y:S01]  /*1140*/  FMUL R29, R21, 1.4426950216293334961 ;  /* 0x3fb8aa3b151d7820 */ /* 0x001fe20000400000 */
[----:B------:R-:W-:Y:S01]  /*1150*/  FMUL R33, R33, 1.4426950216293334961 ;  /* 0x3fb8aa3b21217820 */ /* 0x000fe20000400000 */
[----:B------:R-:W-:Y:S01]  /*1160*/  FADD R19, RZ, -R7 ;  /* 0x80000007ff137221 */ /* 0x000fe20000000000 */
[----:B------:R-:W-:Y:S01]  /*1170*/  FADD R21, RZ, -R25 ;  /* 0x80000019ff157221 */ /* 0x000fe20000000000 */
[----:B------:R0:W1:Y:S01]  /*1180*/  MUFU.EX2 R28, R23 ;  /* 0x00000017001c7308 */ /* 0x0000620000000800 */
[----:B--2---:R-:W-:Y:S01]  /*1190*/  @!P0 FMUL R13, R13, R13 ;  /* 0x0000000d0d0d8220 */ /* 0x004fe20000400000 */
[----:B------:R-:W-:Y:S01]  /*11a0*/  FMUL R19, R19, 1.4426950216293334961 ;  /* 0x3fb8aa3b13137820 */ /* 0x000fe20000400000 */
[----:B------:R-:W-:Y:S01]  /*11b0*/  FSETP.GEU.AND P4, PT, R29, -126, PT ;  /* 0xc2fc00001d00780b */ /* 0x000fe20003f8e000 */
[----:B------:R-:W-:Y:S01]  /*11c0*/  FMUL R21, R21, 1.4426950216293334961 ;  /* 0x3fb8aa3b15157820 */ /* 0x000fe20000400000 */
[----:B------:R-:W-:Y:S01]  /*11d0*/  FSETP.GEU.AND P0, PT, R33, -126, PT ;  /* 0xc2fc00002100780b */ /* 0x000fe20003f0e000 */
[----:B0-----:R-:W-:Y:S01]  /*11e0*/  FADD R23, RZ, -R27 ;  /* 0x8000001bff177221 */ /* 0x001fe20000000000 */
[----:B------:R-:W-:Y:S01]  /*11f0*/  @P6 FMUL R15, R15, 0.25 ;  /* 0x3e8000000f0f6820 */ /* 0x000fe20000400000 */
[----:B------:R-:W-:-:S02]  /*1200*/  FSEL R34, R5, 1, P6 ;  /* 0x3f80000005227808 */ /* 0x000fc40003000000 */
[----:B------:R-:W-:Y:S01]  /*1210*/  FMUL R23, R23, 1.4426950216293334961 ;  /* 0x3fb8aa3b17177820 */ /* 0x000fe20000400000 */
[----:B------:R-:W-:Y:S01]  /*1220*/  FSETP.GEU.AND P6, PT, R19, -126, PT ;  /* 0xc2fc00001300780b */ /* 0x000fe20003fce000 */
[----:B---3--:R-:W-:Y:S01]  /*1230*/  @!P1 FMUL R30, R30, R30 ;  /* 0x0000001e1e1e9220 */ /* 0x008fe20000400000 */
[----:B------:R-:W-:Y:S02]  /*1240*/  FSETP.GEU.AND P5, PT, R21, -126, PT ;  /* 0xc2fc00001500780b */ /* 0x000fe40003fae000 */
[----:B------:R-:W-:Y:S01]  /*1250*/  FSETP.GEU.AND P1, PT, R23, -126, PT ;  /* 0xc2fc00001700780b */ /* 0x000fe20003f2e000 */
[----:B------:R-:W-:Y:S02]  /*1260*/  @!P4 FMUL R29, R29, 0.5 ;  /* 0x3f0000001d1dc820 */ /* 0x000fe40000400000 */
[----:B------:R-:W-:Y:S01]  /*1270*/  @!P0 FMUL R33, R33, 0.5 ;  /* 0x3f00000021218820 */ /* 0x000fe20000400000 */
[----:B------:R-:W-:-:S03]  /*1280*/  FADD R31, R13, 1 ;  /* 0x3f8000000d1f7421 */ /* 0x000fc60000000000 */
[----:B------:R-:W0:Y:S02]  /*1290*/  MUFU.EX2 R13, R33 ;  /* 0x00000021000d7308 */ /* 0x000e240000000800 */
[----:B------:R-:W-:Y:S02]  /*12a0*/  @!P6 FMUL R19, R19, 0.5 ;  /* 0x3f0000001313e820 */ /* 0x000fe40000400000 */
[----:B------:R-:W-:Y:S02]  /*12b0*/  @!P5 FMUL R21, R21, 0.5 ;  /* 0x3f0000001515d820 */ /* 0x000fe40000400000 */
[----:B------:R-:W-:Y:S02]  /*12c0*/  @!P1 FMUL R23, R23, 0.5 ;  /* 0x3f00000017179820 */ /* 0x000fe40000400000 */
[----:B------:R-:W2:Y:S01]  /*12d0*/  MUFU.EX2 R29, R29 ;  /* 0x0000001d001d7308 */ /* 0x000ea20000000800 */
[----:B------:R-:W-:-:S07]  /*12e0*/  FSETP.GT.AND P3, PT, R31, 8.50705917302346158658e+37, PT ;  /* 0x7e8000001f00780b */ /* 0x000fce0003f64000 */
[----:B------:R-:W3:Y:S01]  /*12f0*/  MUFU.RCP R15, R15 ;  /* 0x0000000f000f7308 */ /* 0x000ee20000001000 */
[----:B-1----:R-:W-:-:S07]  /*1300*/  @!P2 FMUL R28, R28, R28 ;  /* 0x0000001c1c1ca220 */ /* 0x002fce0000400000 */
[----:B------:R-:W1:Y:S01]  /*1310*/  MUFU.EX2 R19, R19 ;  /* 0x0000001300137308 */ /* 0x000e620000000800 */
[----:B------:R-:W-:-:S07]  /*1320*/  FADD R30, R30, 1 ;  /* 0x3f8000001e1e7421 */ /* 0x000fce0000000000 */
[----:B------:R-:W4:Y:S01]  /*1330*/  MUFU.EX2 R21, R21 ;  /* 0x0000001500157308 */ /* 0x000f220000000800 */
[----:B------:R-:W-:-:S07]  /*1340*/  FADD R28, R28, 1 ;  /* 0x3f8000001c1c7421 */ /* 0x000fce0000000000 */
[----:B------:R-:W5:Y:S01]  /*1350*/  MUFU.EX2 R23, R23 ;  /* 0x0000001700177308 */ /* 0x000f620000000800 */
[----:B0-----:R-:W-:Y:S01]  /*1360*/  @!P0 FMUL R13, R13, R13 ;  /* 0x0000000d0d0d8220 */ /* 0x001fe20000400000 */
[----:B--2---:R-:W-:Y:S01]  /*1370*/  @!P4 FMUL R29, R29, R29 ;  /* 0x0000001d1d1dc220 */ /* 0x004fe20000400000 */
[----:B---3--:R-:W-:Y:S01]  /*1380*/  FMUL R15, R15, R34 ;  /* 0x000000220f0f7220 */ /* 0x008fe20000400000 */
[----:B------:R-:W-:Y:S01]  /*1390*/  FSETP.GT.AND P2, PT, R30, 8.50705917302346158658e+37, PT ;  /* 0x7e8000001e00780b */ /* 0x000fe20003f44000 */
[----:B------:R-:W-:Y:S01]  /*13a0*/  @P3 FMUL R31, R31, 0.25 ;  /* 0x3e8000001f1f3820 */ /* 0x000fe20000400000 */
[----:B------:R-:W-:Y:S01]  /*13b0*/  FSEL R34, R5, 1, P3 ;  /* 0x3f80000005227808 */ /* 0x000fe20001800000 */
[----:B------:R-:W-:Y:S01]  /*13c0*/  FADD R13, R13, 1 ;  /* 0x3f8000000d0d7421 */ /* 0x000fe20000000000 */
[----:B------:R-:W-:Y:S01]  /*13d0*/  FSETP.GT.AND P3, PT, R28, 8.50705917302346158658e+37, PT ;  /* 0x7e8000001c00780b */ /* 0x000fe20003f64000 */
[----:B------:R-:W-:Y:S01]  /*13e0*/  FADD R29, R29, 1 ;  /* 0x3f8000001d1d7421 */ /* 0x000fe20000000000 */
[----:B-1----:R-:W-:Y:S01]  /*13f0*/  @!P6 FMUL R19, R19, R19 ;  /* 0x000000131313e220 */ /* 0x002fe20000400000 */
[----:B----4-:R-:W-:Y:S01]  /*1400*/  @!P5 FMUL R21, R21, R21 ;  /* 0x000000151515d220 */ /* 0x010fe20000400000 */
[----:B------:R-:W-:Y:S01]  /*1410*/  FSETP.GT.AND P5, PT, R13, 8.50705917302346158658e+37, PT ;  /* 0x7e8000000d00780b */ /* 0x000fe20003fa4000 */
[----:B-----5:R-:W-:Y:S01]  /*1420*/  @!P1 FMUL R23, R23, R23 ;  /* 0x0000001717179220 */ /* 0x020fe20000400000 */
[----:B------:R-:W-:Y:S01]  /*1430*/  FADD R19, R19, 1 ;  /* 0x3f80000013137421 */ /* 0x000fe20000000000 */
[----:B------:R-:W-:Y:S01]  /*1440*/  FSETP.GT.AND P4, PT, R29, 8.50705917302346158658e+37, PT ;  /* 0x7e8000001d00780b */ /* 0x000fe20003f84000 */
[----:B------:R-:W-:Y:S01]  /*1450*/  FADD R21, R21, 1 ;  /* 0x3f80000015157421 */ /* 0x000fe20000000000 */
[----:B------:R-:W-:Y:S01]  /*1460*/  FADD R23, R23, 1 ;  /* 0x3f80000017177421 */ /* 0x000fe20000000000 */
[----:B------:R-:W-:Y:S01]  /*1470*/  @P2 FMUL R30, R30, 0.25 ;  /* 0x3e8000001e1e2820 */ /* 0x000fe20000400000 */
[----:B------:R-:W-:-:S02]  /*1480*/  FSETP.GT.AND P1, PT, R19, 8.50705917302346158658e+37, PT ;  /* 0x7e8000001300780b */ /* 0x000fc40003f24000 */
[----:B------:R-:W-:Y:S01]  /*1490*/  FSEL R33, R5, 1, P2 ;  /* 0x3f80000005217808 */ /* 0x000fe20001000000 */
[----:B------:R-:W-:Y:S01]  /*14a0*/  @P3 FMUL R28, R28, 0.25 ;  /* 0x3e8000001c1c3820 */ /* 0x000fe20000400000 */
[----:B------:R-:W-:Y:S02]  /*14b0*/  FSETP.GT.AND P0, PT, R21, 8.50705917302346158658e+37, PT ;  /* 0x7e8000001500780b */ /* 0x000fe40003f04000 */
[----:B------:R-:W-:Y:S01]  /*14c0*/  FSETP.GT.AND P2, PT, R23, 8.50705917302346158658e+37, PT ;  /* 0x7e8000001700780b */ /* 0x000fe20003f44000 */
[----:B------:R-:W0:Y:S01]  /*14d0*/  MUFU.RCP R30, R30 ;  /* 0x0000001e001e7308 */ /* 0x000e220000001000 */
[----:B------:R-:W-:Y:S01]  /*14e0*/  @P5 FMUL R13, R13, 0.25 ;  /* 0x3e8000000d0d5820 */ /* 0x000fe20000400000 */
[----:B------:R-:W-:-:S06]  /*14f0*/  @P4 FMUL R29, R29, 0.25 ;  /* 0x3e8000001d1d4820 */ /* 0x000fcc0000400000 */
[----:B------:R-:W1:Y:S01]  /*1500*/  MUFU.RCP R28, R28 ;  /* 0x0000001c001c7308 */ /* 0x000e620000001000 */
[----:B------:R-:W-:Y:S01]  /*1510*/  @P1 FMUL R19, R19, 0.25 ;  /* 0x3e80000013131820 */ /* 0x000fe20000400000 */
[----:B------:R-:W-:Y:S02]  /*1520*/  @P0 FMUL R21, R21, 0.25 ;  /* 0x3e80000015150820 */ /* 0x000fe40000400000 */
[----:B------:R-:W-:-:S04]  /*1530*/  @P2 FMUL R23, R23, 0.25 ;  /* 0x3e80000017172820 */ /* 0x000fc80000400000 */
[----:B------:R-:W2:Y:S01]  /*1540*/  MUFU.RCP R13, R13 ;  /* 0x0000000d000d7308 */ /* 0x000ea20000001000 */
[----:B------:R-:W-:-:S07]  /*1550*/  FSEL R37, R5, 1, P3 ;  /* 0x3f80000005257808 */ /* 0x000fce0001800000 */
[----:B------:R-:W3:Y:S01]  /*1560*/  MUFU.RCP R31, R31 ;  /* 0x0000001f001f7308 */ /* 0x000ee20000001000 */
[----:B0-----:R-:W-:-:S07]  /*1570*/  FMUL R33, R30, R33 ;  /* 0x000000211e217220 */ /* 0x001fce0000400000 */
[----:B------:R-:W0:Y:S01]  /*1580*/  MUFU.RCP R29, R29 ;  /* 0x0000001d001d7308 */ /* 0x000e220000001000 */
[----:B------:R-:W-:Y:S01]  /*1590*/  FSEL R30, R5, 1, P5 ;  /* 0x3f800000051e7808 */ /* 0x000fe20002800000 */
[----:B-1----:R-:W-:-:S06]  /*15a0*/  FMUL R37, R28, R37 ;  /* 0x000000251c257220 */ /* 0x002fcc0000400000 */
[----:B------:R-:W1:Y:S01]  /*15b0*/  MUFU.RCP R19, R19 ;  /* 0x0000001300137308 */ /* 0x000e620000001000 */
[----:B------:R-:W-:-:S07]  /*15c0*/  FSEL R28, R5, 1, P4 ;  /* 0x3f800000051c7808 */ /* 0x000fce0002000000 */
[----:B------:R-:W4:Y:S01]  /*15d0*/  MUFU.RCP R21, R21 ;  /* 0x0000001500157308 */ /* 0x000f220000001000 */
[----:B--2---:R-:W-:-:S07]  /*15e0*/  FMUL R13, R13, R30 ;  /* 0x0000001e0d0d7220 */ /* 0x004fce0000400000 */
[----:B------:R-:W2:Y:S01]  /*15f0*/  MUFU.RCP R23, R23 ;  /* 0x0000001700177308 */ /* 0x000ea20000001000 */
[----:B------:R-:W-:Y:S01]  /*1600*/  FSEL R30, R5, 1, P1 ;  /* 0x3f800000051e7808 */ /* 0x000fe20000800000 */
[----:B---3--:R-:W-:Y:S01]  /*1610*/  FMUL R31, R31, R34 ;  /* 0x000000221f1f7220 */ /* 0x008fe20000400000 */
[----:B0-----:R-:W-:Y:S01]  /*1620*/  FMUL R29, R29, R28 ;  /* 0x0000001c1d1d7220 */ /* 0x001fe20000400000 */
[C---:B------:R-:W-:Y:S02]  /*1630*/  FSEL R28, R5.reuse, 1, P0 ;  /* 0x3f800000051c7808 */ /* 0x040fe40000000000 */
[----:B------:R-:W-:Y:S01]  /*1640*/  FSEL R34, R5, 1, P2 ;  /* 0x3f80000005227808 */ /* 0x000fe20001000000 */
[----:B-1----:R-:W-:Y:S01]  /*1650*/  FMUL R30, R19, R30 ;  /* 0x0000001e131e7220 */ /* 0x002fe20000400000 */
[----:B------:R-:W-:Y:S01]  /*1660*/  FMUL R6, R9, R6 ;  /* 0x0000000609067220 */ /* 0x000fe20000400000 */
[----:B----4-:R-:W-:Y:S01]  /*1670*/  FMUL R28, R21, R28 ;  /* 0x0000001c151c7220 */ /* 0x010fe20000400000 */
[----:B------:R-:W-:Y:S01]  /*1680*/  FMUL R10, R10, R15 ;  /* 0x0000000f0a0a7220 */ /* 0x000fe20000400000 */
[----:B------:R-:W-:Y:S01]  /*1690*/  FMUL R31, R20, R31 ;  /* 0x0000001f141f7220 */ /* 0x000fe20000400000 */
[----:B------:R-:W-:Y:S01]  /*16a0*/  FMUL R4, R4, R33 ;  /* 0x0000002104047220 */ /* 0x000fe20000400000 */
[----:B------:R-:W-:Y:S01]  /*16b0*/  FMUL R8, R8, R37 ;  /* 0x0000002508087220 */ /* 0x000fe20000400000 */
[----:B--2---:R-:W-:Y:S01]  /*16c0*/  FMUL R34, R23, R34 ;  /* 0x0000002217227220 */ /* 0x004fe20000400000 */
[----:B------:R-:W-:Y:S01]  /*16d0*/  FMUL R30, R7, R30 ;  /* 0x0000001e071e7220 */ /* 0x000fe20000400000 */
[----:B------:R-:W-:Y:S01]  /*16e0*/  STS [R12], R17 ;  /* 0x000000110c007388 */ /* 0x000fe20000000800 */
[----:B------:R-:W-:Y:S01]  /*16f0*/  FMUL R29, R16, R29 ;  /* 0x0000001d101d7220 */ /* 0x000fe20000400000 */
[----:B------:R-:W-:Y:S01]  /*1700*/  FMUL R28, R25, R28 ;  /* 0x0000001c191c7220 */ /* 0x000fe20000400000 */
[----:B------:R-:W-:Y:S01]  /*1710*/  FMUL R26, R26, R13 ;  /* 0x0000000d1a1a7220 */ /* 0x000fe20000400000 */
[----:B------:R-:W-:Y:S01]  /*1720*/  STS [R11+0x810], R14 ;  /* 0x0008100e0b007388 */ /* 0x000fe20000000800 */
[----:B------:R-:W-:Y:S01]  /*1730*/  FMUL R34, R27, R34 ;  /* 0x000000221b227220 */ /* 0x000fe20000400000 */
[----:B------:R-:W-:-:S02]  /*1740*/  SHF.L.U32 R16, R32, 0x2, RZ ;  /* 0x0000000220107819 */ /* 0x000fc400000006ff */
[----:B------:R-:W-:Y:S04]  /*1750*/  STS [R11+0x1020], R18 ;  /* 0x001020120b007388 */ /* 0x000fe80000000800 */
[----:B------:R-:W-:Y:S04]  /*1760*/  STS [R11+0x1830], R22 ;  /* 0x001830160b007388 */ /* 0x000fe80000000800 */
[----:B------:R-:W-:Y:S04]  /*1770*/  STS [R12+0x200], R35 ;  /* 0x000200230c007388 */ /* 0x000fe80000000800 */
[----:B------:R-:W-:Y:S04]  /*1780*/  STS [R11+0xa10], R24 ;  /* 0x000a10180b007388 */ /* 0x000fe80000000800 */
[----:B------:R-:W-:Y:S04]  /*1790*/  STS [R11+0x1220], R6 ;  /* 0x001220060b007388 */ /* 0x000fe80000000800 */
[----:B------:R-:W-:Y:S01]  /*17a0*/  STS [R11+0x1a30], R10 ;  /* 0x001a300a0b007388 */ /* 0x000fe20000000800 */
[----:B------:R-:W-:-:S03]  /*17b0*/  LOP3.LUT R16, R16, 0x3fc, RZ, 0xc0, !PT ;  /* 0x000003fc10107812 */ /* 0x000fc600078ec0ff */
[----:B------:R-:W-:Y:S04]  /*17c0*/  STS [R12+0x400], R31 ;  /* 0x0004001f0c007388 */ /* 0x000fe80000000800 */
[----:B------:R0:W-:Y:S04]  /*17d0*/  STS [R11+0xc10], R4 ;  /* 0x000c10040b007388 */ /* 0x0001e80000000800 */
[----:B------:R-:W-:Y:S04]  /*17e0*/  STS [R11+0x1420], R8 ;  /* 0x001420080b007388 */ /* 0x000fe80000000800 */
[----:B------:R-:W-:Y:S04]  /*17f0*/  STS [R11+0x1c30], R30 ;  /* 0x001c301e0b007388 */ /* 0x000fe80000000800 */
[----:B------:R1:W-:Y:S04]  /*1800*/  STS [R12+0x600], R29 ;  /* 0x0006001d0c007388 */ /* 0x0003e80000000800 */
[----:B------:R-:W-:Y:S04]  /*1810*/  STS [R11+0xe10], R28 ;  /* 0x000e101c0b007388 */ /* 0x000fe80000000800 */
[----:B------:R-:W-:Y:S04]  /*1820*/  STS [R11+0x1620], R26 ;  /* 0x0016201a0b007388 */ /* 0x000fe80000000800 */
[----:B------:R-:W-:Y:S01]  /*1830*/  STS [R11+0x1e30], R34 ;  /* 0x001e30220b007388 */ /* 0x000fe20000000800 */
[----:B------:R-:W-:-:S02]  /*1840*/  LOP3.LUT R5, R16, 0x400, RZ, 0xfc, !PT ;  /* 0x0000040010057812 */ /* 0x000fc400078efcff */
[----:B------:R-:W-:Y:S02]  /*1850*/  LOP3.LUT R7, R16, 0x800, RZ, 0xfc, !PT ;  /* 0x0000080010077812 */ /* 0x000fe400078efcff */
[----:B------:R-:W-:Y:S02]  /*1860*/  SHF.R.U32.HI R32, RZ, 0x3, R32 ;  /* 0x00000003ff207819 */ /* 0x000fe40000011620 */
[----:B------:R-:W-:Y:S02]  /*1870*/  SHF.R.U32.HI R5, RZ, 0x5, R5 ;  /* 0x00000005ff057819 */ /* 0x000fe40000011605 */
[----:B------:R-:W-:Y:S02]  /*1880*/  SHF.R.U32.HI R7, RZ, 0x5, R7 ;  /* 0x00000005ff077819 */ /* 0x000fe40000011607 */
[----:B------:R-:W-:Y:S02]  /*1890*/  LOP3.LUT R32, R32, 0x10, RZ, 0xc0, !PT ;  /* 0x0000001020207812 */ /* 0x000fe400078ec0ff */
[----:B0-----:R-:W-:-:S02]  /*18a0*/  LOP3.LUT R4, R5, 0x30, RZ, 0xc0, !PT ;  /* 0x0000003005047812 */ /* 0x001fc400078ec0ff */
[----:B------:R-:W-:Y:S02]  /*18b0*/  LOP3.LUT R6, R7, 0x50, RZ, 0xc0, !PT ;  /* 0x0000005007067812 */ /* 0x000fe400078ec0ff */
[----:B------:R-:W-:Y:S02]  /*18c0*/  IADD3 R5, R32, UR5, RZ ;  /* 0x0000000520057c10 */ /* 0x000fe4000fffe0ff */
[----:B------:R-:W-:Y:S02]  /*18d0*/  IADD3 R7, R4, UR5, RZ ;  /* 0x0000000504077c10 */ /* 0x000fe4000fffe0ff */
[----:B------:R-:W-:Y:S02]  /*18e0*/  IADD3 R9, R6, UR5, RZ ;  /* 0x0000000506097c10 */ /* 0x000fe4000fffe0ff */
[C---:B-1----:R-:W-:Y:S01]  /*18f0*/  LEA R12, R16.reuse, R5, 0x2 ;  /* 0x00000005100c7211 */ /* 0x042fe200078e10ff */
[----:B------:R-:W-:Y:S01]  /*1900*/  BAR.SYNC.DEFER_BLOCKING 0x0 ;  /* 0x0000000000007b1d */ /* 0x000fe20000010000 */
[----:B------:R-:W-:-:S02]  /*1910*/  LEA R8, R16, R7, 0x2 ;  /* 0x0000000710087211 */ /* 0x000fc400078e10ff */
[----:B------:R-:W-:Y:S02]  /*1920*/  LEA R4, R16, R9, 0x2 ;  /* 0x0000000910047211 */ /* 0x000fe400078e10ff */
[----:B------:R-:W-:Y:S02]  /*1930*/  SHF.R.S32.HI R18, RZ, 0x16, R2 ;  /* 0x00000016ff127819 */ /* 0x000fe40000011402 */
[----:B------:R-:W-:-:S04]  /*1940*/  SHF.L.U32 R2, R0, 0x2, RZ ;  /* 0x0000000200027819 */ /* 0x000fc800000006ff */
[----:B------:R-:W-:Y:S02]  /*1950*/  LOP3.LUT R17, R3, 0x1fc, R2, 0xf8, !PT ;  /* 0x000001fc03117812 */ /* 0x000fe400078ef802 */
[----:B------:R-:W-:Y:S01]  /*1960*/  SGXT R2, R18, 0x1 ;  /* 0x000000011202781a */ /* 0x000fe20000000200 */
[----:B------:R-:W0:Y:S04]  /*1970*/  LDS.128 R12, [R12] ;  /* 0x000000000c0c7984 */ /* 0x000e280000000c00 */
[----:B------:R-:W1:Y:S04]  /*1980*/  LDS.128 R8, [R8+0x1000] ;  /* 0x0010000008087984 */ /* 0x000e680000000c00 */
[----:B------:R-:W2:Y:S01]  /*1990*/  LDS.128 R4, [R4+0x2000] ;  /* 0x0020000004047984 */ /* 0x000ea20000000c00 */
[----:B------:R-:W-:-:S02]  /*19a0*/  LEA.HI R18, R2, R17, RZ, 0x8 ;  /* 0x0000001102127211 */ /* 0x000fc400078f40ff */
[----:B------:R-:W3:Y:S01]  /*19b0*/  LDC.64 R2, c[0x0][0x238] ;  /* 0x00008e00ff027b82 */ /* 0x000ee20000000a00 */
[----:B------:R-:W-:Y:S02]  /*19c0*/  SHF.R.U32.HI R19, RZ, 0x7, R0 ;  /* 0x00000007ff137819 */ /* 0x000fe40000011600 */
[C---:B------:R-:W-:Y:S02]  /*19d0*/  SHF.L.U32 R20, R18.reuse, 0x3, RZ ;  /* 0x0000000312147819 */ /* 0x040fe400000006ff */
[----:B------:R-:W-:Y:S02]  /*19e0*/  SGXT.U32 R19, R19, 0x1 ;  /* 0x000000011313781a */ /* 0x000fe40000000000 */
[----:B------:R-:W-:Y:S02]  /*19f0*/  LOP3.LUT R0, R18, 0xffffff00, RZ, 0xc0, !PT ;  /* 0xffffff0012007812 */ /* 0x000fe400078ec0ff */
[----:B------:R-:W-:Y:S02]  /*1a00*/  LOP3.LUT R20, R20, 0xfffff800, RZ, 0xc0, !PT ;  /* 0xfffff80014147812 */ /* 0x000fe400078ec0ff */
[----:B------:R-:W-:-:S02]  /*1a10*/  LOP3.LUT R19, R19, UR4, RZ, 0xfc, !PT ;  /* 0x0000000413137c12 */ /* 0x000fc4000f8efcff */
[----:B------:R-:W-:Y:S02]  /*1a20*/  IADD3 R0, R20, R17, -R0 ;  /* 0x0000001114007210 */ /* 0x000fe40007ffe800 */
[----:B------:R-:W-:Y:S02]  /*1a30*/  LOP3.LUT R17, R16, 0xc00, RZ, 0xfc, !PT ;  /* 0x00000c0010117812 */ /* 0x000fe400078efcff */
[C---:B------:R-:W-:Y:S02]  /*1a40*/  LOP3.LUT R23, R19.reuse, 0x2, RZ, 0xfc, !PT ;  /* 0x0000000213177812 */ /* 0x040fe400078efcff */
[C---:B------:R-:W-:Y:S02]  /*1a50*/  LOP3.LUT R21, R19.reuse, 0x4, RZ, 0xfc, !PT ;  /* 0x0000000413157812 */ /* 0x040fe400078efcff */
[----:B------:R-:W-:Y:S02]  /*1a60*/  SHF.R.U32.HI R18, RZ, 0x5, R17 ;  /* 0x00000005ff127819 */ /* 0x000fe40000011611 */
[----:B------:R-:W-:-:S02]  /*1a70*/  LOP3.LUT R17, R19, 0x6, RZ, 0xfc, !PT ;  /* 0x0000000613117812 */ /* 0x000fc400078efcff */
[----:B------:R-:W-:Y:S02]  /*1a80*/  ISETP.GE.AND P0, PT, R19, 0x8, PT ;  /* 0x000000081300780c */ /* 0x000fe40003f06270 */
[----:B------:R-:W-:Y:S02]  /*1a90*/  ISETP.GE.AND P1, PT, R23, 0x8, PT ;  /* 0x000000081700780c */ /* 0x000fe40003f26270 */
[----:B------:R-:W-:Y:S02]  /*1aa0*/  ISETP.GE.AND P2, PT, R21, 0x8, PT ;  /* 0x000000081500780c */ /* 0x000fe40003f46270 */
[----:B------:R-:W-:Y:S02]  /*1ab0*/  LOP3.LUT R18, R18, 0x70, RZ, 0xc0, !PT ;  /* 0x0000007012127812 */ /* 0x000fe400078ec0ff */
[----:B------:R-:W-:Y:S02]  /*1ac0*/  LEA R19, R19, R0, 0x8 ;  /* 0x0000000013137211 */ /* 0x000fe400078e40ff */
[----:B------:R-:W-:-:S02]  /*1ad0*/  ISETP.GE.AND P3, PT, R17, 0x8, PT ;  /* 0x000000081100780c */ /* 0x000fc40003f66270 */
[-C--:B------:R-:W-:Y:S02]  /*1ae0*/  LEA R23, R23, R0.reuse, 0x8 ;  /* 0x0000000017177211 */ /* 0x080fe400078e40ff */
[----:B------:R-:W-:Y:S02]  /*1af0*/  LEA R25, R21, R0, 0x8 ;  /* 0x0000000015197211 */ /* 0x000fe400078e40ff */
[----:B------:R-:W-:Y:S01]  /*1b00*/  IADD3 R27, R18, UR5, RZ ;  /* 0x00000005121b7c10 */ /* 0x000fe2000fffe0ff */
[----:B---3--:R-:W-:-:S04]  /*1b10*/  IMAD.WIDE R18, R19, 0x4, R2 ;  /* 0x0000000413127825 */ /* 0x008fc800078e0202 */
[--C-:B------:R-:W-:Y:S01]  /*1b20*/  IMAD.WIDE R20, R23, 0x4, R2.reuse ;  /* 0x0000000417147825 */ /* 0x100fe200078e0202 */
[----:B0-----:R0:W-:Y:S03]  /*1b30*/  @!P0 STG.E.128 desc[UR8][R18.64], R12 ;  /* 0x0000000c12008986 */ /* 0x0011e6000c101d08 */
[----:B------:R-:W-:Y:S01]  /*1b40*/  IMAD.WIDE R22, R25, 0x4, R2 ;  /* 0x0000000419167825 */ /* 0x000fe200078e0202 */
[----:B-1----:R0:W-:Y:S01]  /*1b50*/  @!P1 STG.E.128 desc[UR8][R20.64], R8 ;  /* 0x0000000814009986 */ /* 0x0021e2000c101d08 */
[----:B------:R-:W-:-:S03]  /*1b60*/  LEA R27, R16, R27, 0x2 ;  /* 0x0000001b101b7211 */ /* 0x000fc600078e10ff */
[----:B--2---:R0:W-:Y:S02]  /*1b70*/  @!P2 STG.E.128 desc[UR8][R22.64], R4 ;  /* 0x000000041600a986 */ /* 0x0041e4000c101d08 */
[----:B0-----:R-:W-:Y:S05]  /*1b80*/  @P3 EXIT ;  /* 0x000000000000394d */ /* 0x001fea0003800000 */
[----:B------:R-:W0:Y:S01]  /*1b90*/  LDS.128 R24, [R27+0x3000] ;  /* 0x003000001b187984 */ /* 0x000e220000000c00 */
[----:B------:R-:W-:-:S05]  /*1ba0*/  LEA R17, R17, R0, 0x8 ;  /* 0x0000000011117211 */ /* 0x000fca00078e40ff */
[----:B------:R-:W-:-:S05]  /*1bb0*/  IMAD.WIDE R2, R17, 0x4, R2 ;  /* 0x0000000411027825 */ /* 0x000fca00078e0202 */
[----:B0-----:R-:W-:Y:S01]  /*1bc0*/  STG.E.128 desc[UR8][R2.64], R24 ;  /* 0x0000001802007986 */ /* 0x001fe2000c101d08 */
[----:B------:R-:W-:Y:S05]  /*1bd0*/  EXIT ;  /* 0x000000000000794d */ /* 0x000fea0003800000 */
.L_x_0:
[----:B------:R-:W-:-:S00]  /*1be0*/  BRA `(.L_x_0) ;  /* 0xfffffffc00fc7947 */ /* 0x000fc0000383ffff */
[----:B------:R-:W-:-:S00]  /*1bf0*/  NOP ;  /* 0x0000000000007918 */ /* 0x000fc00000000000 */
        /* <DEDUP_REMOVED lines=8> */
.L_x_1:


//--------------------- .nv.global.init           --------------------------
	.section	.nv.global.init,"aw",@progbits
.nv.global.init:
	.type		_$_str,@object
	.size		_$_str,(_$_str_$_2 - _$_str)
_$_str:
        /*0000*/ 	.byte	0x5f, 0x5f, 0x43, 0x55, 0x44, 0x41, 0x5f, 0x46, 0x54, 0x5a, 0x00
	.type		_$_str_$_2,@object
	.size		_$_str_$_2,(.L_1 - _$_str_$_2)
_$_str_$_2:
        /*000b*/ 	.byte	0x5f, 0x5f, 0x43, 0x55, 0x44, 0x41, 0x5f, 0x50, 0x52, 0x45, 0x43, 0x5f, 0x53, 0x51, 0x52, 0x54
        /*001b*/ 	.byte	0x00
.L_1:


//--------------------- .nv.shared.triton_poi_fused__native_batch_norm_legit_no_training_mul_sigmoid_12 --------------------------
	.section	.nv.shared.triton_poi_fused__native_batch_norm_legit_no_training_mul_sigmoid_12,"aw",@nobits
	.sectionflags	@""
	.align	16
	.zero		1024


//--------------------- .nv.constant0.triton_poi_fused__native_batch_norm_legit_no_training_mul_sigmoid_12 --------------------------
	.section	.nv.constant0.triton_poi_fused__native_batch_norm_legit_no_training_mul_sigmoid_12,"a",@progbits
	.sectionflags	@""
	.align	4
.nv.constant0.triton_poi_fused__native_batch_norm_legit_no_training_mul_sigmoid_12:
	.zero		584
